//
// Generated by NVIDIA NVVM Compiler
//
// Compiler Build ID: CL-36424714
// Cuda compilation tools, release 13.0, V13.0.88
// Based on NVVM 20.0.0
//

.version 9.0
.target sm_100
.address_size 64

	// .globl	_Z9histogramPiS_i

.visible .entry _Z9histogramPiS_i(
	.param .u64 .ptr .align 1 _Z9histogramPiS_i_param_0,
	.param .u64 .ptr .align 1 _Z9histogramPiS_i_param_1,
	.param .u32 _Z9histogramPiS_i_param_2
)
{
	.reg .pred 	%p<2>;
	.reg .b32 	%r<8>;
	.reg .b64 	%rd<9>;

	ld.param.u64 	%rd1, [_Z9histogramPiS_i_param_0];
	ld.param.u64 	%rd2, [_Z9histogramPiS_i_param_1];
	ld.param.u32 	%r2, [_Z9histogramPiS_i_param_2];
	mov.u32 	%r3, %ntid.x;
	mov.u32 	%r4, %ctaid.x;
	mov.u32 	%r5, %tid.x;
	mad.lo.s32 	%r1, %r3, %r4, %r5;
	setp.ge.s32 	%p1, %r1, %r2;
	@%p1 bra 	$L__BB0_2;
	cvta.to.global.u64 	%rd3, %rd1;
	cvta.to.global.u64 	%rd4, %rd2;
	mul.wide.s32 	%rd5, %r1, 4;
	add.s64 	%rd6, %rd3, %rd5;
	ld.global.u32 	%r6, [%rd6];
	mul.wide.s32 	%rd7, %r6, 4;
	add.s64 	%rd8, %rd4, %rd7;
	atom.global.add.u32 	%r7, [%rd8], 1;
$L__BB0_2:
	ret;

}
	// .globl	_Z14histogram_int4PiS_i
.visible .entry _Z14histogram_int4PiS_i(
	.param .u64 .ptr .align 1 _Z14histogram_int4PiS_i_param_0,
	.param .u64 .ptr .align 1 _Z14histogram_int4PiS_i_param_1,
	.param .u32 _Z14histogram_int4PiS_i_param_2
)
{
	.reg .pred 	%p<2>;
	.reg .b32 	%r<15>;
	.reg .b64 	%rd<15>;

	ld.param.u64 	%rd1, [_Z14histogram_int4PiS_i_param_0];
	ld.param.u64 	%rd2, [_Z14histogram_int4PiS_i_param_1];
	ld.param.u32 	%r2, [_Z14histogram_int4PiS_i_param_2];
	mov.u32 	%r3, %ntid.x;
	mov.u32 	%r4, %ctaid.x;
	mov.u32 	%r5, %tid.x;
	mad.lo.s32 	%r6, %r3, %r4, %r5;
	shl.b32 	%r1, %r6, 2;
	setp.ge.s32 	%p1, %r1, %r2;
	@%p1 bra 	$L__BB1_2;
	cvta.to.global.u64 	%rd3, %rd1;
	cvta.to.global.u64 	%rd4, %rd2;
	mul.wide.s32 	%rd5, %r1, 4;
	add.s64 	%rd6, %rd3, %rd5;
	ld.global.v4.u32 	{%r7, %r8, %r9, %r10}, [%rd6];
	mul.wide.s32 	%rd7, %r7, 4;
	add.s64 	%rd8, %rd4, %rd7;
	atom.global.add.u32 	%r11, [%rd8], 1;
	mul.wide.s32 	%rd9, %r8, 4;
	add.s64 	%rd10, %rd4, %rd9;
	atom.global.add.u32 	%r12, [%rd10], 1;
	mul.wide.s32 	%rd11, %r9, 4;
	add.s64 	%rd12, %rd4, %rd11;
	atom.global.add.u32 	%r13, [%rd12], 1;
	mul.wide.s32 	%rd13, %r10, 4;
	add.s64 	%rd14, %rd4, %rd13;
	atom.global.add.u32 	%r14, [%rd14], 1;
$L__BB1_2:
	ret;

}


// ===== COMPILED SASS (sm_100) =====

	.target	sm_100

	.elftype	@"ET_EXEC"


//--------------------- .note.nv.tkinfo           --------------------------
	.section	.note.nv.tkinfo,"",@"SHT_NOTE"
	.sectionflags	@"SHF_NOTE_NV_TKINFO"
	.tkinfo
        /*0018*/ 	.word	0x00000002
        /*0030*/ 	.string	""
        /*0030*/ 	.string	"ptxas"
        /*0030*/ 	.string	"Cuda compilation tools, release 13.0, V13.0.88"
        /*0030*/ 	.string	"Build cuda_13.0.r13.0/compiler.36424714_0"
        /*0030*/ 	.string	"-arch sm_100 -m 64 "



//--------------------- .note.nv.cuinfo           --------------------------
	.section	.note.nv.cuinfo,"",@"SHT_NOTE"
	.sectionflags	@"SHF_NOTE_NV_CUINFO"
        /*0018*/ 	.short	0x0002
        /*001a*/ 	.short	0x0064
        /*001c*/ 	.short	0x0082
	.zero		2


//--------------------- .nv.info                  --------------------------
	.section	.nv.info,"",@"SHT_CUDA_INFO"
	.align	4


	//----- nvinfo : EIATTR_REGCOUNT
	.align		4
        /*0000*/ 	.byte	0x04, 0x2f
        /*0002*/ 	.short	(.L_1 - .L_0)
	.align		4
.L_0:
        /*0004*/ 	.word	index@(_Z9histogramPiS_i)
        /*0008*/ 	.word	0x0000000a


	//----- nvinfo : EIATTR_FRAME_SIZE
	.align		4
.L_1:
        /*000c*/ 	.byte	0x04, 0x11
        /*000e*/ 	.short	(.L_3 - .L_2)
	.align		4
.L_2:
        /*0010*/ 	.word	index@(_Z9histogramPiS_i)
        /*0014*/ 	.word	0x00000000


	//----- nvinfo : EIATTR_REGCOUNT
	.align		4
.L_3:
        /*0018*/ 	.byte	0x04, 0x2f
        /*001a*/ 	.short	(.L_5 - .L_4)
	.align		4
.L_4:
        /*001c*/ 	.word	index@(_Z14histogram_int4PiS_i)
        /*0020*/ 	.word	0x00000014


	//----- nvinfo : EIATTR_FRAME_SIZE
	.align		4
.L_5:
        /*0024*/ 	.byte	0x04, 0x11
        /*0026*/ 	.short	(.L_7 - .L_6)
	.align		4
.L_6:
        /*0028*/ 	.word	index@(_Z14histogram_int4PiS_i)
        /*002c*/ 	.word	0x00000000


	//----- nvinfo : EIATTR_MIN_STACK_SIZE
	.align		4
.L_7:
        /*0030*/ 	.byte	0x04, 0x12
        /*0032*/ 	.short	(.L_9 - .L_8)
	.align		4
.L_8:
        /*0034*/ 	.word	index@(_Z14histogram_int4PiS_i)
        /*0038*/ 	.word	0x00000000


	//----- nvinfo : EIATTR_MIN_STACK_SIZE
	.align		4
.L_9:
        /*003c*/ 	.byte	0x04, 0x12
        /*003e*/ 	.short	(.L_11 - .L_10)
	.align		4
.L_10:
        /*0040*/ 	.word	index@(_Z9histogramPiS_i)
        /*0044*/ 	.word	0x00000000
.L_11:


//--------------------- .nv.compat                --------------------------
	.section	.nv.compat,"",@"SHT_CUDA_COMPAT_INFO"
	.align	4
        /*0000*/ 	.byte	0x02, 0x09, 0x00, 0x00, 0x02, 0x02, 0x01, 0x00, 0x02, 0x05, 0x05, 0x00, 0x03, 0x07, 0x01, 0x01
        /*0010*/ 	.byte	0x02, 0x03, 0x00, 0x00, 0x02, 0x06, 0x01, 0x00, 0x04, 0x0b, 0x08, 0x00, 0x09, 0x00, 0x00, 0x00
        /*0020*/ 	.byte	0x00, 0x00, 0x00, 0x00


//--------------------- .nv.info._Z14histogram_int4PiS_i --------------------------
	.section	.nv.info._Z14histogram_int4PiS_i,"",@"SHT_CUDA_INFO"
	.sectionflags	@""
	.align	4


	//----- nvinfo : EIATTR_CUDA_API_VERSION
	.align		4
        /*0000*/ 	.byte	0x04, 0x37
        /*0002*/ 	.short	(.L_13 - .L_12)
.L_12:
        /*0004*/ 	.word	0x00000082


	//----- nvinfo : EIATTR_KPARAM_INFO
	.align		4
.L_13:
        /*0008*/ 	.byte	0x04, 0x17
        /*000a*/ 	.short	(.L_15 - .L_14)
.L_14:
        /*000c*/ 	.word	0x00000000
        /*0010*/ 	.short	0x0002
        /*0012*/ 	.short	0x0010
        /*0014*/ 	.byte	0x00, 0xf0, 0x11, 0x00


	//----- nvinfo : EIATTR_KPARAM_INFO
	.align		4
.L_15:
        /*0018*/ 	.byte	0x04, 0x17
        /*001a*/ 	.short	(.L_17 - .L_16)
.L_16:
        /*001c*/ 	.word	0x00000000
        /*0020*/ 	.short	0x0001
        /*0022*/ 	.short	0x0008
        /*0024*/ 	.byte	0x00, 0xf5, 0x21, 0x00


	//----- nvinfo : EIATTR_KPARAM_INFO
	.align		4
.L_17:
        /*0028*/ 	.byte	0x04, 0x17
        /*002a*/ 	.short	(.L_19 - .L_18)
.L_18:
        /*002c*/ 	.word	0x00000000
        /*0030*/ 	.short	0x0000
        /*0032*/ 	.short	0x0000
        /*0034*/ 	.byte	0x00, 0xf5, 0x21, 0x00


	//----- nvinfo : EIATTR_SPARSE_MMA_MASK
	.align		4
.L_19:
        /*0038*/ 	.byte	0x03, 0x50
        /*003a*/ 	.short	0x0000


	//----- nvinfo : EIATTR_MAXREG_COUNT
	.align		4
        /*003c*/ 	.byte	0x03, 0x1b
        /*003e*/ 	.short	0x00ff


	//----- nvinfo : EIATTR_MERCURY_ISA_VERSION
	.align		4
        /*0040*/ 	.byte	0x03, 0x5f
        /*0042*/ 	.short	0x0101


	//----- nvinfo : EIATTR_VRC_CTA_INIT_COUNT
	.align		4
        /*0044*/ 	.byte	0x02, 0x4a
	.zero		1
	.zero		1


	//----- nvinfo : EIATTR_EXIT_INSTR_OFFSETS
	.align		4
        /*0048*/ 	.byte	0x04, 0x1c
        /*004a*/ 	.short	(.L_21 - .L_20)


	//   ....[0]....
.L_20:
        /*004c*/ 	.word	0x00000080


	//   ....[1]....
        /*0050*/ 	.word	0x00000170


	//----- nvinfo : EIATTR_CBANK_PARAM_SIZE
	.align		4
.L_21:
        /*0054*/ 	.byte	0x03, 0x19
        /*0056*/ 	.short	0x0014


	//----- nvinfo : EIATTR_PARAM_CBANK
	.align		4
        /*0058*/ 	.byte	0x04, 0x0a
        /*005a*/ 	.short	(.L_23 - .L_22)
	.align		4
.L_22:
        /*005c*/ 	.word	index@(.nv.constant0._Z14histogram_int4PiS_i)
        /*0060*/ 	.short	0x0380
        /*0062*/ 	.short	0x0014


	//----- nvinfo : EIATTR_SW_WAR
	.align		4
.L_23:
        /*0064*/ 	.byte	0x04, 0x36
        /*0066*/ 	.short	(.L_25 - .L_24)
.L_24:
        /*0068*/ 	.word	0x00000008
.L_25:


//--------------------- .nv.info._Z9histogramPiS_i --------------------------
	.section	.nv.info._Z9histogramPiS_i,"",@"SHT_CUDA_INFO"
	.sectionflags	@""
	.align	4


	//----- nvinfo : EIATTR_CUDA_API_VERSION
	.align		4
        /*0000*/ 	.byte	0x04, 0x37
        /*0002*/ 	.short	(.L_27 - .L_26)
.L_26:
        /*0004*/ 	.word	0x00000082


	//----- nvinfo : EIATTR_KPARAM_INFO
	.align		4
.L_27:
        /*0008*/ 	.byte	0x04, 0x17
        /*000a*/ 	.short	(.L_29 - .L_28)
.L_28:
        /*000c*/ 	.word	0x00000000
        /*0010*/ 	.short	0x0002
        /*0012*/ 	.short	0x0010
        /*0014*/ 	.byte	0x00, 0xf0, 0x11, 0x00


	//----- nvinfo : EIATTR_KPARAM_INFO
	.align		4
.L_29:
        /*0018*/ 	.byte	0x04, 0x17
        /*001a*/ 	.short	(.L_31 - .L_30)
.L_30:
        /*001c*/ 	.word	0x00000000
        /*0020*/ 	.short	0x0001
        /*0022*/ 	.short	0x0008
        /*0024*/ 	.byte	0x00, 0xf5, 0x21, 0x00


	//----- nvinfo : EIATTR_KPARAM_INFO
	.align		4
.L_31:
        /*0028*/ 	.byte	0x04, 0x17
        /*002a*/ 	.short	(.L_33 - .L_32)
.L_32:
        /*002c*/ 	.word	0x00000000
        /*0030*/ 	.short	0x0000
        /*0032*/ 	.short	0x0000
        /*0034*/ 	.byte	0x00, 0xf5, 0x21, 0x00


	//----- nvinfo : EIATTR_SPARSE_MMA_MASK
	.align		4
.L_33:
        /*0038*/ 	.byte	0x03, 0x50
        /*003a*/ 	.short	0x0000


	//----- nvinfo : EIATTR_MAXREG_COUNT
	.align		4
        /*003c*/ 	.byte	0x03, 0x1b
        /*003e*/ 	.short	0x00ff


	//----- nvinfo : EIATTR_MERCURY_ISA_VERSION
	.align		4
        /*0040*/ 	.byte	0x03, 0x5f
        /*0042*/ 	.short	0x0101


	//----- nvinfo : EIATTR_VRC_CTA_INIT_COUNT
	.align		4
        /*0044*/ 	.byte	0x02, 0x4a
	.zero		1
	.zero		1


	//----- nvinfo : EIATTR_EXIT_INSTR_OFFSETS
	.align		4
        /*0048*/ 	.byte	0x04, 0x1c
        /*004a*/ 	.short	(.L_35 - .L_34)


	//   ....[0]....
.L_34:
        /*004c*/ 	.word	0x00000070


	//   ....[1]....
        /*0050*/ 	.word	0x00000100


	//----- nvinfo : EIATTR_CBANK_PARAM_SIZE
	.align		4
.L_35:
        /*0054*/ 	.byte	0x03, 0x19
        /*0056*/ 	.short	0x0014


	//----- nvinfo : EIATTR_PARAM_CBANK
	.align		4
        /*0058*/ 	.byte	0x04, 0x0a
        /*005a*/ 	.short	(.L_37 - .L_36)
	.align		4
.L_36:
        /*005c*/ 	.word	index@(.nv.constant0._Z9histogramPiS_i)
        /*0060*/ 	.short	0x0380
        /*0062*/ 	.short	0x0014


	//----- nvinfo : EIATTR_SW_WAR
	.align		4
.L_37:
        /*0064*/ 	.byte	0x04, 0x36
        /*0066*/ 	.short	(.L_39 - .L_38)
.L_38:
        /*0068*/ 	.word	0x00000008
.L_39:


//--------------------- .nv.callgraph             --------------------------
	.section	.nv.callgraph,"",@"SHT_CUDA_CALLGRAPH"
	.align	4
	.sectionentsize	8
	.align		4
        /*0000*/ 	.word	0x00000000
	.align		4
        /*0004*/ 	.word	0xffffffff
	.align		4
        /*0008*/ 	.word	0x00000000
	.align		4
        /*000c*/ 	.word	0xfffffffe
	.align		4
        /*0010*/ 	.word	0x00000000
	.align		4
        /*0014*/ 	.word	0xfffffffd
	.align		4
        /*0018*/ 	.word	0x00000000
	.align		4
        /*001c*/ 	.word	0xfffffffc


//--------------------- .text._Z14histogram_int4PiS_i --------------------------
	.section	.text._Z14histogram_int4PiS_i,"ax",@progbits
	.align	128
        .global         _Z14histogram_int4PiS_i
        .type           _Z14histogram_int4PiS_i,@function
        .size           _Z14histogram_int4PiS_i,(.L_x_2 - _Z14histogram_int4PiS_i)
        .other          _Z14histogram_int4PiS_i,@"STO_CUDA_ENTRY STV_DEFAULT"
_Z14histogram_int4PiS_i:
.text._Z14histogram_int4PiS_i:
[----:B------:R-:W-:Y:S01]  /*0000*/  LDC R1, c[0x0][0x37c] ;  /* 0x0000df00ff017b82 */ /* 0x000fe20000000800 */
[----:B------:R-:W0:Y:S01]  /*0010*/  S2R R0, SR_CTAID.X ;  /* 0x0000000000007919 */ /* 0x000e220000002500 */
[----:B------:R-:W0:Y:S01]  /*0020*/  LDCU UR4, c[0x0][0x360] ;  /* 0x00006c00ff0477ac */ /* 0x000e220008000800 */
[----:B------:R-:W0:Y:S01]  /*0030*/  S2R R3, SR_TID.X ;  /* 0x0000000000037919 */ /* 0x000e220000002100 */
[----:B------:R-:W1:Y:S01]  /*0040*/  LDCU UR5, c[0x0][0x390] ;  /* 0x00007200ff0577ac */ /* 0x000e620008000800 */
[----:B0-----:R-:W-:-:S05]  /*0050*/  IMAD R0, R0, UR4, R3 ;  /* 0x0000000400007c24 */ /* 0x001fca000f8e0203 */
[----:B------:R-:W-:-:S04]  /*0060*/  SHF.L.U32 R5, R0, 0x2, RZ ;  /* 0x0000000200057819 */ /* 0x000fc800000006ff */
[----:B-1----:R-:W-:-:S13]  /*0070*/  ISETP.GE.AND P0, PT, R5, UR5, PT ;  /* 0x0000000505007c0c */ /* 0x002fda000bf06270 */
[----:B------:R-:W-:Y:S05]  /*0080*/  @P0 EXIT ;  /* 0x000000000000094d */ /* 0x000fea0003800000 */
[----:B------:R-:W0:Y:S01]  /*0090*/  LDC.64 R2, c[0x0][0x380] ;  /* 0x0000e000ff027b82 */ /* 0x000e220000000a00 */
[----:B------:R-:W1:Y:S07]  /*00a0*/  LDCU.64 UR4, c[0x0][0x358] ;  /* 0x00006b00ff0477ac */ /* 0x000e6e0008000a00 */
[----:B------:R-:W2:Y:S01]  /*00b0*/  LDC.64 R10, c[0x0][0x388] ;  /* 0x0000e200ff0a7b82 */ /* 0x000ea20000000a00 */
[----:B0-----:R-:W-:-:S05]  /*00c0*/  IMAD.WIDE R2, R5, 0x4, R2 ;  /* 0x0000000405027825 */ /* 0x001fca00078e0202 */
[----:B-1----:R-:W2:Y:S01]  /*00d0*/  LDG.E.128 R12, desc[UR4][R2.64] ;  /* 0x00000004020c7981 */ /* 0x002ea2000c1e1d00 */
[----:B------:R-:W-:Y:S02]  /*00e0*/  HFMA2 R17, -RZ, RZ, 0, 5.9604644775390625e-08 ;  /* 0x00000001ff117431 */ /* 0x000fe400000001ff */
[----:B--2---:R-:W-:-:S04]  /*00f0*/  IMAD.WIDE R4, R12, 0x4, R10 ;  /* 0x000000040c047825 */ /* 0x004fc800078e020a */
[--C-:B------:R-:W-:Y:S01]  /*0100*/  IMAD.WIDE R6, R13, 0x4, R10.reuse ;  /* 0x000000040d067825 */ /* 0x100fe200078e020a */
[----:B------:R-:W-:Y:S03]  /*0110*/  REDG.E.ADD.STRONG.GPU desc[UR4][R4.64], R17 ;  /* 0x000000110400798e */ /* 0x000fe6000c12e104 */
[--C-:B------:R-:W-:Y:S01]  /*0120*/  IMAD.WIDE R8, R14, 0x4, R10.reuse ;  /* 0x000000040e087825 */ /* 0x100fe200078e020a */
[----:B------:R-:W-:Y:S03]  /*0130*/  REDG.E.ADD.STRONG.GPU desc[UR4][R6.64], R17 ;  /* 0x000000110600798e */ /* 0x000fe6000c12e104 */
[----:B------:R-:W-:Y:S01]  /*0140*/  IMAD.WIDE R10, R15, 0x4, R10 ;  /* 0x000000040f0a7825 */ /* 0x000fe200078e020a */
[----:B------:R-:W-:Y:S04]  /*0150*/  REDG.E.ADD.STRONG.GPU desc[UR4][R8.64], R17 ;  /* 0x000000110800798e */ /* 0x000fe8000c12e104 */
[----:B------:R-:W-:Y:S01]  /*0160*/  REDG.E.ADD.STRONG.GPU desc[UR4][R10.64], R17 ;  /* 0x000000110a00798e */ /* 0x000fe2000c12e104 */
[----:B------:R-:W-:Y:S05]  /*0170*/  EXIT ;  /* 0x000000000000794d */ /* 0x000fea0003800000 */
.L_x_0:
[----:B------:R-:W-:-:S00]  /*0180*/  BRA `(.L_x_0) ;  /* 0xfffffffc00fc7947 */ /* 0x000fc0000383ffff */
[----:B------:R-:W-:-:S00]  /*0190*/  NOP ;  /* 0x0000000000007918 */ /* 0x000fc00000000000 */
        /* <DEDUP_REMOVED lines=14> */
.L_x_2:


//--------------------- .text._Z9histogramPiS_i   --------------------------
	.section	.text._Z9histogramPiS_i,"ax",@progbits
	.align	128
        .global         _Z9histogramPiS_i
        .type           _Z9histogramPiS_i,@function
        .size           _Z9histogramPiS_i,(.L_x_3 - _Z9histogramPiS_i)
        .other          _Z9histogramPiS_i,@"STO_CUDA_ENTRY STV_DEFAULT"
_Z9histogramPiS_i:
.text._Z9histogramPiS_i:
[----:B------:R-:W-:Y:S01]  /*0000*/  LDC R1, c[0x0][0x37c] ;  /* 0x0000df00ff017b82 */ /* 0x000fe20000000800 */
[----:B------:R-:W0:Y:S01]  /*0010*/  S2R R5, SR_CTAID.X ;  /* 0x0000000000057919 */ /* 0x000e220000002500 */
[----:B------:R-:W0:Y:S01]  /*0020*/  LDCU UR4, c[0x0][0x360] ;  /* 0x00006c00ff0477ac */ /* 0x000e220008000800 */
[----:B------:R-:W0:Y:S01]  /*0030*/  S2R R0, SR_TID.X ;  /* 0x0000000000007919 */ /* 0x000e220000002100 */
[----:B------:R-:W1:Y:S01]  /*0040*/  LDCU UR5, c[0x0][0x390] ;  /* 0x00007200ff0577ac */ /* 0x000e620008000800 */
[----:B0-----:R-:W-:-:S05]  /*0050*/  IMAD R5, R5, UR4, R0 ;  /* 0x0000000405057c24 */ /* 0x001fca000f8e0200 */
[----:B-1----:R-:W-:-:S13]  /*0060*/  ISETP.GE.AND P0, PT, R5, UR5, PT ;  /* 0x0000000505007c0c */ /* 0x002fda000bf06270 */
[----:B------:R-:W-:Y:S05]  /*0070*/  @P0 EXIT ;  /* 0x000000000000094d */ /* 0x000fea0003800000 */
[----:B------:R-:W0:Y:S01]  /*0080*/  LDC.64 R2, c[0x0][0x380] ;  /* 0x0000e000ff027b82 */ /* 0x000e220000000a00 */
[----:B------:R-:W1:Y:S01]  /*0090*/  LDCU.64 UR4, c[0x0][0x358] ;  /* 0x00006b00ff0477ac */ /* 0x000e620008000a00 */
[----:B0-----:R-:W-:-:S06]  /*00a0*/  IMAD.WIDE R2, R5, 0x4, R2 ;  /* 0x0000000405027825 */ /* 0x001fcc00078e0202 */
[----:B------:R-:W0:Y:S01]  /*00b0*/  LDC.64 R4, c[0x0][0x388] ;  /* 0x0000e200ff047b82 */ /* 0x000e220000000a00 */
[----:B-1----:R-:W0:Y:S01]  /*00c0*/  LDG.E R3, desc[UR4][R2.64] ;  /* 0x0000000402037981 */ /* 0x002e22000c1e1900 */
[----:B------:R-:W-:Y:S02]  /*00d0*/  HFMA2 R7, -RZ, RZ, 0, 5.9604644775390625e-08 ;  /* 0x00000001ff077431 */ /* 0x000fe400000001ff */
[----:B0-----:R-:W-:-:S05]  /*00e0*/  IMAD.WIDE R4, R3, 0x4, R4 ;  /* 0x0000000403047825 */ /* 0x001fca00078e0204 */
[----:B------:R-:W-:Y:S01]  /*00f0*/  REDG.E.ADD.STRONG.GPU desc[UR4][R4.64], R7 ;  /* 0x000000070400798e */ /* 0x000fe2000c12e104 */
[----:B------:R-:W-:Y:S05]  /*0100*/  EXIT ;  /* 0x000000000000794d */ /* 0x000fea0003800000 */
.L_x_1:
        /* <DEDUP_REMOVED lines=15> */
.L_x_3:


//--------------------- .nv.shared.reserved.0     --------------------------
	.section	.nv.shared.reserved.0,"aw",@nobits
	.weak		__nv_reservedSMEM_offset_0_alias
	.size		__nv_reservedSMEM_offset_0_alias, 0, 64
	.other		__nv_reservedSMEM_offset_0_alias,@"STO_CUDA_RESERVED_SHARED STV_DEFAULT"
__nv_reservedSMEM_offset_0_alias:
	.zero		0
	.zero		64


//--------------------- .nv.constant0._Z14histogram_int4PiS_i --------------------------
	.section	.nv.constant0._Z14histogram_int4PiS_i,"a",@progbits
	.sectionflags	@""
	.align	4
.nv.constant0._Z14histogram_int4PiS_i:
	.zero		916


//--------------------- .nv.constant0._Z9histogramPiS_i --------------------------
	.section	.nv.constant0._Z9histogramPiS_i,"a",@progbits
	.sectionflags	@""
	.align	4
.nv.constant0._Z9histogramPiS_i:
	.zero		916


//--------------------- SYMBOLS --------------------------

	.type		.nv.reservedSmem.offset0,@object
	.size		.nv.reservedSmem.offset0,0x4
